//
// Generated by NVIDIA NVVM Compiler
//
// Compiler Build ID: CL-36424714
// Cuda compilation tools, release 13.0, V13.0.88
// Based on NVVM 20.0.0
//

.version 9.0
.target sm_100
.address_size 64

	// .globl	_Z17sumArraysOnDevicePfS_S_i

.visible .entry _Z17sumArraysOnDevicePfS_S_i(
	.param .u64 .ptr .align 1 _Z17sumArraysOnDevicePfS_S_i_param_0,
	.param .u64 .ptr .align 1 _Z17sumArraysOnDevicePfS_S_i_param_1,
	.param .u64 .ptr .align 1 _Z17sumArraysOnDevicePfS_S_i_param_2,
	.param .u32 _Z17sumArraysOnDevicePfS_S_i_param_3
)
{
	.reg .pred 	%p<2>;
	.reg .b32 	%r<6>;
	.reg .b32 	%f<4>;
	.reg .b64 	%rd<11>;

	ld.param.u64 	%rd1, [_Z17sumArraysOnDevicePfS_S_i_param_0];
	ld.param.u64 	%rd2, [_Z17sumArraysOnDevicePfS_S_i_param_1];
	ld.param.u64 	%rd3, [_Z17sumArraysOnDevicePfS_S_i_param_2];
	ld.param.u32 	%r2, [_Z17sumArraysOnDevicePfS_S_i_param_3];
	mov.u32 	%r3, %ctaid.x;
	mov.u32 	%r4, %ntid.x;
	mov.u32 	%r5, %tid.x;
	mad.lo.s32 	%r1, %r3, %r4, %r5;
	setp.ge.s32 	%p1, %r1, %r2;
	@%p1 bra 	$L__BB0_2;
	cvta.to.global.u64 	%rd4, %rd1;
	cvta.to.global.u64 	%rd5, %rd2;
	cvta.to.global.u64 	%rd6, %rd3;
	mul.wide.s32 	%rd7, %r1, 4;
	add.s64 	%rd8, %rd4, %rd7;
	ld.global.f32 	%f1, [%rd8];
	add.s64 	%rd9, %rd5, %rd7;
	ld.global.f32 	%f2, [%rd9];
	add.f32 	%f3, %f1, %f2;
	add.s64 	%rd10, %rd6, %rd7;
	st.global.f32 	[%rd10], %f3;
$L__BB0_2:
	ret;

}
	// .globl	_Z17sumArraysZeroCopyPfS_S_i
.visible .entry _Z17sumArraysZeroCopyPfS_S_i(
	.param .u64 .ptr .align 1 _Z17sumArraysZeroCopyPfS_S_i_param_0,
	.param .u64 .ptr .align 1 _Z17sumArraysZeroCopyPfS_S_i_param_1,
	.param .u64 .ptr .align 1 _Z17sumArraysZeroCopyPfS_S_i_param_2,
	.param .u32 _Z17sumArraysZeroCopyPfS_S_i_param_3
)
{
	.reg .pred 	%p<2>;
	.reg .b32 	%r<6>;
	.reg .b32 	%f<4>;
	.reg .b64 	%rd<11>;

	ld.param.u64 	%rd1, [_Z17sumArraysZeroCopyPfS_S_i_param_0];
	ld.param.u64 	%rd2, [_Z17sumArraysZeroCopyPfS_S_i_param_1];
	ld.param.u64 	%rd3, [_Z17sumArraysZeroCopyPfS_S_i_param_2];
	ld.param.u32 	%r2, [_Z17sumArraysZeroCopyPfS_S_i_param_3];
	mov.u32 	%r3, %ctaid.x;
	mov.u32 	%r4, %ntid.x;
	mov.u32 	%r5, %tid.x;
	mad.lo.s32 	%r1, %r3, %r4, %r5;
	setp.ge.s32 	%p1, %r1, %r2;
	@%p1 bra 	$L__BB1_2;
	cvta.to.global.u64 	%rd4, %rd1;
	cvta.to.global.u64 	%rd5, %rd2;
	cvta.to.global.u64 	%rd6, %rd3;
	mul.wide.s32 	%rd7, %r1, 4;
	add.s64 	%rd8, %rd4, %rd7;
	ld.global.f32 	%f1, [%rd8];
	add.s64 	%rd9, %rd5, %rd7;
	ld.global.f32 	%f2, [%rd9];
	add.f32 	%f3, %f1, %f2;
	add.s64 	%rd10, %rd6, %rd7;
	st.global.f32 	[%rd10], %f3;
$L__BB1_2:
	ret;

}


// ===== COMPILED SASS (sm_100) =====

	.target	sm_100

	.elftype	@"ET_EXEC"


//--------------------- .note.nv.tkinfo           --------------------------
	.section	.note.nv.tkinfo,"",@"SHT_NOTE"
	.sectionflags	@"SHF_NOTE_NV_TKINFO"
	.tkinfo
        /*0018*/ 	.word	0x00000002
        /*0030*/ 	.string	""
        /*0030*/ 	.string	"ptxas"
        /*0030*/ 	.string	"Cuda compilation tools, release 13.0, V13.0.88"
        /*0030*/ 	.string	"Build cuda_13.0.r13.0/compiler.36424714_0"
        /*0030*/ 	.string	"-arch sm_100 -m 64 "



//--------------------- .note.nv.cuinfo           --------------------------
	.section	.note.nv.cuinfo,"",@"SHT_NOTE"
	.sectionflags	@"SHF_NOTE_NV_CUINFO"
        /*0018*/ 	.short	0x0002
        /*001a*/ 	.short	0x0064
        /*001c*/ 	.short	0x0082
	.zero		2


//--------------------- .nv.info                  --------------------------
	.section	.nv.info,"",@"SHT_CUDA_INFO"
	.align	4


	//----- nvinfo : EIATTR_REGCOUNT
	.align		4
        /*0000*/ 	.byte	0x04, 0x2f
        /*0002*/ 	.short	(.L_1 - .L_0)
	.align		4
.L_0:
        /*0004*/ 	.word	index@(_Z17sumArraysOnDevicePfS_S_i)
        /*0008*/ 	.word	0x0000000c


	//----- nvinfo : EIATTR_FRAME_SIZE
	.align		4
.L_1:
        /*000c*/ 	.byte	0x04, 0x11
        /*000e*/ 	.short	(.L_3 - .L_2)
	.align		4
.L_2:
        /*0010*/ 	.word	index@(_Z17sumArraysOnDevicePfS_S_i)
        /*0014*/ 	.word	0x00000000


	//----- nvinfo : EIATTR_REGCOUNT
	.align		4
.L_3:
        /*0018*/ 	.byte	0x04, 0x2f
        /*001a*/ 	.short	(.L_5 - .L_4)
	.align		4
.L_4:
        /*001c*/ 	.word	index@(_Z17sumArraysZeroCopyPfS_S_i)
        /*0020*/ 	.word	0x0000000c


	//----- nvinfo : EIATTR_FRAME_SIZE
	.align		4
.L_5:
        /*0024*/ 	.byte	0x04, 0x11
        /*0026*/ 	.short	(.L_7 - .L_6)
	.align		4
.L_6:
        /*0028*/ 	.word	index@(_Z17sumArraysZeroCopyPfS_S_i)
        /*002c*/ 	.word	0x00000000


	//----- nvinfo : EIATTR_MIN_STACK_SIZE
	.align		4
.L_7:
        /*0030*/ 	.byte	0x04, 0x12
        /*0032*/ 	.short	(.L_9 - .L_8)
	.align		4
.L_8:
        /*0034*/ 	.word	index@(_Z17sumArraysZeroCopyPfS_S_i)
        /*0038*/ 	.word	0x00000000


	//----- nvinfo : EIATTR_MIN_STACK_SIZE
	.align		4
.L_9:
        /*003c*/ 	.byte	0x04, 0x12
        /*003e*/ 	.short	(.L_11 - .L_10)
	.align		4
.L_10:
        /*0040*/ 	.word	index@(_Z17sumArraysOnDevicePfS_S_i)
        /*0044*/ 	.word	0x00000000
.L_11:


//--------------------- .nv.compat                --------------------------
	.section	.nv.compat,"",@"SHT_CUDA_COMPAT_INFO"
	.align	4
        /*0000*/ 	.byte	0x02, 0x09, 0x00, 0x00, 0x02, 0x02, 0x01, 0x00, 0x02, 0x05, 0x05, 0x00, 0x03, 0x07, 0x01, 0x01
        /*0010*/ 	.byte	0x02, 0x03, 0x00, 0x00, 0x02, 0x06, 0x01, 0x00, 0x04, 0x0b, 0x08, 0x00, 0x09, 0x00, 0x00, 0x00
        /*0020*/ 	.byte	0x00, 0x00, 0x00, 0x00


//--------------------- .nv.info._Z17sumArraysZeroCopyPfS_S_i --------------------------
	.section	.nv.info._Z17sumArraysZeroCopyPfS_S_i,"",@"SHT_CUDA_INFO"
	.sectionflags	@""
	.align	4


	//----- nvinfo : EIATTR_CUDA_API_VERSION
	.align		4
        /*0000*/ 	.byte	0x04, 0x37
        /*0002*/ 	.short	(.L_13 - .L_12)
.L_12:
        /*0004*/ 	.word	0x00000082


	//----- nvinfo : EIATTR_KPARAM_INFO
	.align		4
.L_13:
        /*0008*/ 	.byte	0x04, 0x17
        /*000a*/ 	.short	(.L_15 - .L_14)
.L_14:
        /*000c*/ 	.word	0x00000000
        /*0010*/ 	.short	0x0003
        /*0012*/ 	.short	0x0018
        /*0014*/ 	.byte	0x00, 0xf0, 0x11, 0x00


	//----- nvinfo : EIATTR_KPARAM_INFO
	.align		4
.L_15:
        /*0018*/ 	.byte	0x04, 0x17
        /*001a*/ 	.short	(.L_17 - .L_16)
.L_16:
        /*001c*/ 	.word	0x00000000
        /*0020*/ 	.short	0x0002
        /*0022*/ 	.short	0x0010
        /*0024*/ 	.byte	0x00, 0xf5, 0x21, 0x00


	//----- nvinfo : EIATTR_KPARAM_INFO
	.align		4
.L_17:
        /*0028*/ 	.byte	0x04, 0x17
        /*002a*/ 	.short	(.L_19 - .L_18)
.L_18:
        /*002c*/ 	.word	0x00000000
        /*0030*/ 	.short	0x0001
        /*0032*/ 	.short	0x0008
        /*0034*/ 	.byte	0x00, 0xf5, 0x21, 0x00


	//----- nvinfo : EIATTR_KPARAM_INFO
	.align		4
.L_19:
        /*0038*/ 	.byte	0x04, 0x17
        /*003a*/ 	.short	(.L_21 - .L_20)
.L_20:
        /*003c*/ 	.word	0x00000000
        /*0040*/ 	.short	0x0000
        /*0042*/ 	.short	0x0000
        /*0044*/ 	.byte	0x00, 0xf5, 0x21, 0x00


	//----- nvinfo : EIATTR_SPARSE_MMA_MASK
	.align		4
.L_21:
        /*0048*/ 	.byte	0x03, 0x50
        /*004a*/ 	.short	0x0000


	//----- nvinfo : EIATTR_MAXREG_COUNT
	.align		4
        /*004c*/ 	.byte	0x03, 0x1b
        /*004e*/ 	.short	0x00ff


	//----- nvinfo : EIATTR_MERCURY_ISA_VERSION
	.align		4
        /*0050*/ 	.byte	0x03, 0x5f
        /*0052*/ 	.short	0x0101


	//----- nvinfo : EIATTR_VRC_CTA_INIT_COUNT
	.align		4
        /*0054*/ 	.byte	0x02, 0x4a
	.zero		1
	.zero		1


	//----- nvinfo : EIATTR_EXIT_INSTR_OFFSETS
	.align		4
        /*0058*/ 	.byte	0x04, 0x1c
        /*005a*/ 	.short	(.L_23 - .L_22)


	//   ....[0]....
.L_22:
        /*005c*/ 	.word	0x00000070


	//   ....[1]....
        /*0060*/ 	.word	0x00000130


	//----- nvinfo : EIATTR_CBANK_PARAM_SIZE
	.align		4
.L_23:
        /*0064*/ 	.byte	0x03, 0x19
        /*0066*/ 	.short	0x001c


	//----- nvinfo : EIATTR_PARAM_CBANK
	.align		4
        /*0068*/ 	.byte	0x04, 0x0a
        /*006a*/ 	.short	(.L_25 - .L_24)
	.align		4
.L_24:
        /*006c*/ 	.word	index@(.nv.constant0._Z17sumArraysZeroCopyPfS_S_i)
        /*0070*/ 	.short	0x0380
        /*0072*/ 	.short	0x001c


	//----- nvinfo : EIATTR_SW_WAR
	.align		4
.L_25:
        /*0074*/ 	.byte	0x04, 0x36
        /*0076*/ 	.short	(.L_27 - .L_26)
.L_26:
        /*0078*/ 	.word	0x00000008
.L_27:


//--------------------- .nv.info._Z17sumArraysOnDevicePfS_S_i --------------------------
	.section	.nv.info._Z17sumArraysOnDevicePfS_S_i,"",@"SHT_CUDA_INFO"
	.sectionflags	@""
	.align	4


	//----- nvinfo : EIATTR_CUDA_API_VERSION
	.align		4
        /*0000*/ 	.byte	0x04, 0x37
        /*0002*/ 	.short	(.L_29 - .L_28)
.L_28:
        /*0004*/ 	.word	0x00000082


	//----- nvinfo : EIATTR_KPARAM_INFO
	.align		4
.L_29:
        /*0008*/ 	.byte	0x04, 0x17
        /*000a*/ 	.short	(.L_31 - .L_30)
.L_30:
        /*000c*/ 	.word	0x00000000
        /*0010*/ 	.short	0x0003
        /*0012*/ 	.short	0x0018
        /*0014*/ 	.byte	0x00, 0xf0, 0x11, 0x00


	//----- nvinfo : EIATTR_KPARAM_INFO
	.align		4
.L_31:
        /*0018*/ 	.byte	0x04, 0x17
        /*001a*/ 	.short	(.L_33 - .L_32)
.L_32:
        /*001c*/ 	.word	0x00000000
        /*0020*/ 	.short	0x0002
        /*0022*/ 	.short	0x0010
        /*0024*/ 	.byte	0x00, 0xf5, 0x21, 0x00


	//----- nvinfo : EIATTR_KPARAM_INFO
	.align		4
.L_33:
        /*0028*/ 	.byte	0x04, 0x17
        /*002a*/ 	.short	(.L_35 - .L_34)
.L_34:
        /*002c*/ 	.word	0x00000000
        /*0030*/ 	.short	0x0001
        /*0032*/ 	.short	0x0008
        /*0034*/ 	.byte	0x00, 0xf5, 0x21, 0x00


	//----- nvinfo : EIATTR_KPARAM_INFO
	.align		4
.L_35:
        /*0038*/ 	.byte	0x04, 0x17
        /*003a*/ 	.short	(.L_37 - .L_36)
.L_36:
        /*003c*/ 	.word	0x00000000
        /*0040*/ 	.short	0x0000
        /*0042*/ 	.short	0x0000
        /*0044*/ 	.byte	0x00, 0xf5, 0x21, 0x00


	//----- nvinfo : EIATTR_SPARSE_MMA_MASK
	.align		4
.L_37:
        /*0048*/ 	.byte	0x03, 0x50
        /*004a*/ 	.short	0x0000


	//----- nvinfo : EIATTR_MAXREG_COUNT
	.align		4
        /*004c*/ 	.byte	0x03, 0x1b
        /*004e*/ 	.short	0x00ff


	//----- nvinfo : EIATTR_MERCURY_ISA_VERSION
	.align		4
        /*0050*/ 	.byte	0x03, 0x5f
        /*0052*/ 	.short	0x0101


	//----- nvinfo : EIATTR_VRC_CTA_INIT_COUNT
	.align		4
        /*0054*/ 	.byte	0x02, 0x4a
	.zero		1
	.zero		1


	//----- nvinfo : EIATTR_EXIT_INSTR_OFFSETS
	.align		4
        /*0058*/ 	.byte	0x04, 0x1c
        /*005a*/ 	.short	(.L_39 - .L_38)


	//   ....[0]....
.L_38:
        /*005c*/ 	.word	0x00000070


	//   ....[1]....
        /*0060*/ 	.word	0x00000130


	//----- nvinfo : EIATTR_CBANK_PARAM_SIZE
	.align		4
.L_39:
        /*0064*/ 	.byte	0x03, 0x19
        /*0066*/ 	.short	0x001c


	//----- nvinfo : EIATTR_PARAM_CBANK
	.align		4
        /*0068*/ 	.byte	0x04, 0x0a
        /*006a*/ 	.short	(.L_41 - .L_40)
	.align		4
.L_40:
        /*006c*/ 	.word	index@(.nv.constant0._Z17sumArraysOnDevicePfS_S_i)
        /*0070*/ 	.short	0x0380
        /*0072*/ 	.short	0x001c


	//----- nvinfo : EIATTR_SW_WAR
	.align		4
.L_41:
        /*0074*/ 	.byte	0x04, 0x36
        /*0076*/ 	.short	(.L_43 - .L_42)
.L_42:
        /*0078*/ 	.word	0x00000008
.L_43:


//--------------------- .nv.callgraph             --------------------------
	.section	.nv.callgraph,"",@"SHT_CUDA_CALLGRAPH"
	.align	4
	.sectionentsize	8
	.align		4
        /*0000*/ 	.word	0x00000000
	.align		4
        /*0004*/ 	.word	0xffffffff
	.align		4
        /*0008*/ 	.word	0x00000000
	.align		4
        /*000c*/ 	.word	0xfffffffe
	.align		4
        /*0010*/ 	.word	0x00000000
	.align		4
        /*0014*/ 	.word	0xfffffffd
	.align		4
        /*0018*/ 	.word	0x00000000
	.align		4
        /*001c*/ 	.word	0xfffffffc


//--------------------- .text._Z17sumArraysZeroCopyPfS_S_i --------------------------
	.section	.text._Z17sumArraysZeroCopyPfS_S_i,"ax",@progbits
	.align	128
        .global         _Z17sumArraysZeroCopyPfS_S_i
        .type           _Z17sumArraysZeroCopyPfS_S_i,@function
        .size           _Z17sumArraysZeroCopyPfS_S_i,(.L_x_2 - _Z17sumArraysZeroCopyPfS_S_i)
        .other          _Z17sumArraysZeroCopyPfS_S_i,@"STO_CUDA_ENTRY STV_DEFAULT"
_Z17sumArraysZeroCopyPfS_S_i:
.text._Z17sumArraysZeroCopyPfS_S_i:
[----:B------:R-:W-:Y:S01]  /*0000*/  LDC R1, c[0x0][0x37c] ;  /* 0x0000df00ff017b82 */ /* 0x000fe20000000800 */
[----:B------:R-:W0:Y:S07]  /*0010*/  S2R R0, SR_TID.X ;  /* 0x0000000000007919 */ /* 0x000e2e0000002100 */
[----:B------:R-:W0:Y:S01]  /*0020*/  S2UR UR4, SR_CTAID.X ;  /* 0x00000000000479c3 */ /* 0x000e220000002500 */
[----:B------:R-:W1:Y:S07]  /*0030*/  LDCU UR5, c[0x0][0x398] ;  /* 0x00007300ff0577ac */ /* 0x000e6e0008000800 */
[----:B------:R-:W0:Y:S02]  /*0040*/  LDC R9, c[0x0][0x360] ;  /* 0x0000d800ff097b82 */ /* 0x000e240000000800 */
[----:B0-----:R-:W-:-:S05]  /*0050*/  IMAD R9, R9, UR4, R0 ;  /* 0x0000000409097c24 */ /* 0x001fca000f8e0200 */
[----:B-1----:R-:W-:-:S13]  /*0060*/  ISETP.GE.AND P0, PT, R9, UR5, PT ;  /* 0x0000000509007c0c */ /* 0x002fda000bf06270 */
[----:B------:R-:W-:Y:S05]  /*0070*/  @P0 EXIT ;  /* 0x000000000000094d */ /* 0x000fea0003800000 */
[----:B------:R-:W0:Y:S01]  /*0080*/  LDC.64 R2, c[0x0][0x380] ;  /* 0x0000e000ff027b82 */ /* 0x000e220000000a00 */
[----:B------:R-:W1:Y:S07]  /*0090*/  LDCU.64 UR4, c[0x0][0x358] ;  /* 0x00006b00ff0477ac */ /* 0x000e6e0008000a00 */
[----:B------:R-:W2:Y:S08]  /*00a0*/  LDC.64 R4, c[0x0][0x388] ;  /* 0x0000e200ff047b82 */ /* 0x000eb00000000a00 */
[----:B------:R-:W3:Y:S01]  /*00b0*/  LDC.64 R6, c[0x0][0x390] ;  /* 0x0000e400ff067b82 */ /* 0x000ee20000000a00 */
[----:B0-----:R-:W-:-:S06]  /*00c0*/  IMAD.WIDE R2, R9, 0x4, R2 ;  /* 0x0000000409027825 */ /* 0x001fcc00078e0202 */
[----:B-1----:R-:W4:Y:S01]  /*00d0*/  LDG.E R2, desc[UR4][R2.64] ;  /* 0x0000000402027981 */ /* 0x002f22000c1e1900 */
[----:B--2---:R-:W-:-:S06]  /*00e0*/  IMAD.WIDE R4, R9, 0x4, R4 ;  /* 0x0000000409047825 */ /* 0x004fcc00078e0204 */
[----:B------:R-:W4:Y:S01]  /*00f0*/  LDG.E R5, desc[UR4][R4.64] ;  /* 0x0000000404057981 */ /* 0x000f22000c1e1900 */
[----:B---3--:R-:W-:-:S04]  /*0100*/  IMAD.WIDE R6, R9, 0x4, R6 ;  /* 0x0000000409067825 */ /* 0x008fc800078e0206 */
[----:B----4-:R-:W-:-:S05]  /*0110*/  FADD R9, R2, R5 ;  /* 0x0000000502097221 */ /* 0x010fca0000000000 */
[----:B------:R-:W-:Y:S01]  /*0120*/  STG.E desc[UR4][R6.64], R9 ;  /* 0x0000000906007986 */ /* 0x000fe2000c101904 */
[----:B------:R-:W-:Y:S05]  /*0130*/  EXIT ;  /* 0x000000000000794d */ /* 0x000fea0003800000 */
.L_x_0:
[----:B------:R-:W-:-:S00]  /*0140*/  BRA `(.L_x_0) ;  /* 0xfffffffc00fc7947 */ /* 0x000fc0000383ffff */
[----:B------:R-:W-:-:S00]  /*0150*/  NOP ;  /* 0x0000000000007918 */ /* 0x000fc00000000000 */
        /* <DEDUP_REMOVED lines=10> */
.L_x_2:


//--------------------- .text._Z17sumArraysOnDevicePfS_S_i --------------------------
	.section	.text._Z17sumArraysOnDevicePfS_S_i,"ax",@progbits
	.align	128
        .global         _Z17sumArraysOnDevicePfS_S_i
        .type           _Z17sumArraysOnDevicePfS_S_i,@function
        .size           _Z17sumArraysOnDevicePfS_S_i,(.L_x_3 - _Z17sumArraysOnDevicePfS_S_i)
        .other          _Z17sumArraysOnDevicePfS_S_i,@"STO_CUDA_ENTRY STV_DEFAULT"
_Z17sumArraysOnDevicePfS_S_i:
.text._Z17sumArraysOnDevicePfS_S_i:
        /* <DEDUP_REMOVED lines=20> */
.L_x_1:
        /* <DEDUP_REMOVED lines=12> */
.L_x_3:


//--------------------- .nv.shared.reserved.0     --------------------------
	.section	.nv.shared.reserved.0,"aw",@nobits
	.weak		__nv_reservedSMEM_offset_0_alias
	.size		__nv_reservedSMEM_offset_0_alias, 0, 64
	.other		__nv_reservedSMEM_offset_0_alias,@"STO_CUDA_RESERVED_SHARED STV_DEFAULT"
__nv_reservedSMEM_offset_0_alias:
	.zero		0
	.zero		64


//--------------------- .nv.constant0._Z17sumArraysZeroCopyPfS_S_i --------------------------
	.section	.nv.constant0._Z17sumArraysZeroCopyPfS_S_i,"a",@progbits
	.sectionflags	@""
	.align	4
.nv.constant0._Z17sumArraysZeroCopyPfS_S_i:
	.zero		924


//--------------------- .nv.constant0._Z17sumArraysOnDevicePfS_S_i --------------------------
	.section	.nv.constant0._Z17sumArraysOnDevicePfS_S_i,"a",@progbits
	.sectionflags	@""
	.align	4
.nv.constant0._Z17sumArraysOnDevicePfS_S_i:
	.zero		924


//--------------------- SYMBOLS --------------------------

	.type		.nv.reservedSmem.offset0,@object
	.size		.nv.reservedSmem.offset0,0x4
